//
// Generated by NVIDIA NVVM Compiler
//
// Compiler Build ID: CL-36424714
// Cuda compilation tools, release 13.0, V13.0.88
// Based on NVVM 20.0.0
//

.version 9.0
.target sm_100
.address_size 64

	// .globl	_Z4vaddPf
.const .align 4 .b8 carray[400];

.visible .entry _Z4vaddPf(
	.param .u64 .ptr .align 1 _Z4vaddPf_param_0
)
{
	.reg .pred 	%p<2>;
	.reg .b32 	%r<9>;
	.reg .b32 	%f<12>;
	.reg .b64 	%rd<10>;

	ld.param.u64 	%rd5, [_Z4vaddPf_param_0];
	cvta.to.global.u64 	%rd6, %rd5;
	mov.u32 	%r4, %ctaid.x;
	mov.u32 	%r5, %ntid.x;
	mov.u32 	%r6, %tid.x;
	mad.lo.s32 	%r7, %r4, %r5, %r6;
	mul.wide.s32 	%rd7, %r7, 4;
	add.s64 	%rd1, %rd6, %rd7;
	ld.global.f32 	%f11, [%rd1];
	mov.u64 	%rd8, carray;
	add.s64 	%rd9, %rd8, 8;
	mov.b32 	%r8, 0;
$L__BB0_1:
	ld.const.f32 	%f4, [%rd9+-8];
	add.f32 	%f5, %f11, %f4;
	ld.const.f32 	%f6, [%rd9+-4];
	add.f32 	%f7, %f5, %f6;
	ld.const.f32 	%f8, [%rd9];
	add.f32 	%f9, %f7, %f8;
	ld.const.f32 	%f10, [%rd9+4];
	add.f32 	%f11, %f9, %f10;
	add.s32 	%r8, %r8, 4;
	add.s64 	%rd9, %rd9, 16;
	setp.ne.s32 	%p1, %r8, 100;
	@%p1 bra 	$L__BB0_1;
	st.global.f32 	[%rd1], %f11;
	ret;

}


// ===== COMPILED SASS (sm_100) =====

	.target	sm_100

	.elftype	@"ET_EXEC"


//--------------------- .note.nv.tkinfo           --------------------------
	.section	.note.nv.tkinfo,"",@"SHT_NOTE"
	.sectionflags	@"SHF_NOTE_NV_TKINFO"
	.tkinfo
        /*0018*/ 	.word	0x00000002
        /*0030*/ 	.string	""
        /*0030*/ 	.string	"ptxas"
        /*0030*/ 	.string	"Cuda compilation tools, release 13.0, V13.0.88"
        /*0030*/ 	.string	"Build cuda_13.0.r13.0/compiler.36424714_0"
        /*0030*/ 	.string	"-arch sm_100 -m 64 "



//--------------------- .note.nv.cuinfo           --------------------------
	.section	.note.nv.cuinfo,"",@"SHT_NOTE"
	.sectionflags	@"SHF_NOTE_NV_CUINFO"
        /*0018*/ 	.short	0x0002
        /*001a*/ 	.short	0x0064
        /*001c*/ 	.short	0x0082
	.zero		2


//--------------------- .nv.info                  --------------------------
	.section	.nv.info,"",@"SHT_CUDA_INFO"
	.align	4


	//----- nvinfo : EIATTR_REGCOUNT
	.align		4
        /*0000*/ 	.byte	0x04, 0x2f
        /*0002*/ 	.short	(.L_2 - .L_1)
	.align		4
.L_1:
        /*0004*/ 	.word	index@(_Z4vaddPf)
        /*0008*/ 	.word	0x00000008


	//----- nvinfo : EIATTR_FRAME_SIZE
	.align		4
.L_2:
        /*000c*/ 	.byte	0x04, 0x11
        /*000e*/ 	.short	(.L_4 - .L_3)
	.align		4
.L_3:
        /*0010*/ 	.word	index@(_Z4vaddPf)
        /*0014*/ 	.word	0x00000000


	//----- nvinfo : EIATTR_MIN_STACK_SIZE
	.align		4
.L_4:
        /*0018*/ 	.byte	0x04, 0x12
        /*001a*/ 	.short	(.L_6 - .L_5)
	.align		4
.L_5:
        /*001c*/ 	.word	index@(_Z4vaddPf)
        /*0020*/ 	.word	0x00000000
.L_6:


//--------------------- .nv.compat                --------------------------
	.section	.nv.compat,"",@"SHT_CUDA_COMPAT_INFO"
	.align	4
        /*0000*/ 	.byte	0x02, 0x09, 0x00, 0x00, 0x02, 0x02, 0x01, 0x00, 0x02, 0x05, 0x05, 0x00, 0x03, 0x07, 0x01, 0x01
        /*0010*/ 	.byte	0x02, 0x03, 0x00, 0x00, 0x02, 0x06, 0x01, 0x00, 0x04, 0x0b, 0x08, 0x00, 0x09, 0x00, 0x00, 0x00
        /*0020*/ 	.byte	0x00, 0x00, 0x00, 0x00


//--------------------- .nv.info._Z4vaddPf        --------------------------
	.section	.nv.info._Z4vaddPf,"",@"SHT_CUDA_INFO"
	.sectionflags	@""
	.align	4


	//----- nvinfo : EIATTR_CUDA_API_VERSION
	.align		4
        /*0000*/ 	.byte	0x04, 0x37
        /*0002*/ 	.short	(.L_8 - .L_7)
.L_7:
        /*0004*/ 	.word	0x00000082


	//----- nvinfo : EIATTR_KPARAM_INFO
	.align		4
.L_8:
        /*0008*/ 	.byte	0x04, 0x17
        /*000a*/ 	.short	(.L_10 - .L_9)
.L_9:
        /*000c*/ 	.word	0x00000000
        /*0010*/ 	.short	0x0000
        /*0012*/ 	.short	0x0000
        /*0014*/ 	.byte	0x00, 0xf5, 0x21, 0x00


	//----- nvinfo : EIATTR_SPARSE_MMA_MASK
	.align		4
.L_10:
        /*0018*/ 	.byte	0x03, 0x50
        /*001a*/ 	.short	0x0000


	//----- nvinfo : EIATTR_MAXREG_COUNT
	.align		4
        /*001c*/ 	.byte	0x03, 0x1b
        /*001e*/ 	.short	0x00ff


	//----- nvinfo : EIATTR_MERCURY_ISA_VERSION
	.align		4
        /*0020*/ 	.byte	0x03, 0x5f
        /*0022*/ 	.short	0x0101


	//----- nvinfo : EIATTR_VRC_CTA_INIT_COUNT
	.align		4
        /*0024*/ 	.byte	0x02, 0x4a
	.zero		1
	.zero		1


	//----- nvinfo : EIATTR_EXIT_INSTR_OFFSETS
	.align		4
        /*0028*/ 	.byte	0x04, 0x1c
        /*002a*/ 	.short	(.L_12 - .L_11)


	//   ....[0]....
.L_11:
        /*002c*/ 	.word	0x00000870


	//----- nvinfo : EIATTR_CBANK_PARAM_SIZE
	.align		4
.L_12:
        /*0030*/ 	.byte	0x03, 0x19
        /*0032*/ 	.short	0x0008


	//----- nvinfo : EIATTR_PARAM_CBANK
	.align		4
        /*0034*/ 	.byte	0x04, 0x0a
        /*0036*/ 	.short	(.L_14 - .L_13)
	.align		4
.L_13:
        /*0038*/ 	.word	index@(.nv.constant0._Z4vaddPf)
        /*003c*/ 	.short	0x0380
        /*003e*/ 	.short	0x0008


	//----- nvinfo : EIATTR_SW_WAR
	.align		4
.L_14:
        /*0040*/ 	.byte	0x04, 0x36
        /*0042*/ 	.short	(.L_16 - .L_15)
.L_15:
        /*0044*/ 	.word	0x00000008
.L_16:


//--------------------- .nv.callgraph             --------------------------
	.section	.nv.callgraph,"",@"SHT_CUDA_CALLGRAPH"
	.align	4
	.sectionentsize	8
	.align		4
        /*0000*/ 	.word	0x00000000
	.align		4
        /*0004*/ 	.word	0xffffffff
	.align		4
        /*0008*/ 	.word	0x00000000
	.align		4
        /*000c*/ 	.word	0xfffffffe
	.align		4
        /*0010*/ 	.word	0x00000000
	.align		4
        /*0014*/ 	.word	0xfffffffd
	.align		4
        /*0018*/ 	.word	0x00000000
	.align		4
        /*001c*/ 	.word	0xfffffffc


//--------------------- .nv.constant3             --------------------------
	.section	.nv.constant3,"a",@progbits
	.align	4
.nv.constant3:
	.type		carray,@object
	.size		carray,(.L_0 - carray)
carray:
	.zero		400
.L_0:


//--------------------- .text._Z4vaddPf           --------------------------
	.section	.text._Z4vaddPf,"ax",@progbits
	.align	128
        .global         _Z4vaddPf
        .type           _Z4vaddPf,@function
        .size           _Z4vaddPf,(.L_x_1 - _Z4vaddPf)
        .other          _Z4vaddPf,@"STO_CUDA_ENTRY STV_DEFAULT"
_Z4vaddPf:
.text._Z4vaddPf:
[----:B------:R-:W-:Y:S01]  /*0000*/  LDC R1, c[0x0][0x37c] ;  /* 0x0000df00ff017b82 */ /* 0x000fe20000000800 */
[----:B------:R-:W0:Y:S07]  /*0010*/  S2R R0, SR_TID.X ;  /* 0x0000000000007919 */ /* 0x000e2e0000002100 */
[----:B------:R-:W0:Y:S01]  /*0020*/  S2UR UR6, SR_CTAID.X ;  /* 0x00000000000679c3 */ /* 0x000e220000002500 */
[----:B------:R-:W1:Y:S01]  /*0030*/  LDCU.64 UR4, c[0x0][0x358] ;  /* 0x00006b00ff0477ac */ /* 0x000e620008000a00 */
[----:B------:R-:W2:Y:S06]  /*0040*/  LDCU.128 UR8, c[0x3][URZ] ;  /* 0x00c00000ff0877ac */ /* 0x000eac0008000c00 */
[----:B------:R-:W0:Y:S01]  /*0050*/  LDC R5, c[0x0][0x360] ;  /* 0x0000d800ff057b82 */ /* 0x000e220000000800 */
[----:B------:R-:W3:Y:S07]  /*0060*/  LDCU.128 UR12, c[0x3][0x10] ;  /* 0x00c00200ff0c77ac */ /* 0x000eee0008000c00 */
[----:B------:R-:W4:Y:S01]  /*0070*/  LDC.64 R2, c[0x0][0x380] ;  /* 0x0000e000ff027b82 */ /* 0x000f220000000a00 */
[----:B0-----:R-:W-:-:S04]  /*0080*/  IMAD R5, R5, UR6, R0 ;  /* 0x0000000605057c24 */ /* 0x001fc8000f8e0200 */
[----:B----4-:R-:W-:-:S05]  /*0090*/  IMAD.WIDE R2, R5, 0x4, R2 ;  /* 0x0000000405027825 */ /* 0x010fca00078e0202 */
[----:B-1----:R-:W2:Y:S02]  /*00a0*/  LDG.E R0, desc[UR4][R2.64] ;  /* 0x0000000402007981 */ /* 0x002ea4000c1e1900 */
[----:B--2---:R-:W-:-:S04]  /*00b0*/  FADD R0, R0, UR8 ;  /* 0x0000000800007e21 */ /* 0x004fc80008000000 */
[----:B------:R-:W-:-:S04]  /*00c0*/  FADD R0, R0, UR9 ;  /* 0x0000000900007e21 */ /* 0x000fc80008000000 */
[----:B------:R-:W-:-:S04]  /*00d0*/  FADD R0, R0, UR10 ;  /* 0x0000000a00007e21 */ /* 0x000fc80008000000 */
[----:B------:R-:W-:Y:S01]  /*00e0*/  FADD R0, R0, UR11 ;  /* 0x0000000b00007e21 */ /* 0x000fe20008000000 */
[----:B------:R-:W0:Y:S03]  /*00f0*/  LDCU.128 UR8, c[0x3][0x20] ;  /* 0x00c00400ff0877ac */ /* 0x000e260008000c00 */
[----:B---3--:R-:W-:-:S04]  /*0100*/  FADD R0, R0, UR12 ;  /* 0x0000000c00007e21 */ /* 0x008fc80008000000 */
[----:B------:R-:W-:-:S04]  /*0110*/  FADD R0, R0, UR13 ;  /* 0x0000000d00007e21 */ /* 0x000fc80008000000 */
[----:B------:R-:W-:-:S04]  /*0120*/  FADD R0, R0, UR14 ;  /* 0x0000000e00007e21 */ /* 0x000fc80008000000 */
[----:B------:R-:W-:Y:S01]  /*0130*/  FADD R0, R0, UR15 ;  /* 0x0000000f00007e21 */ /* 0x000fe20008000000 */
[----:B------:R-:W1:Y:S03]  /*0140*/  LDCU.128 UR12, c[0x3][0x30] ;  /* 0x00c00600ff0c77ac */ /* 0x000e660008000c00 */
[----:B0-----:R-:W-:-:S04]  /*0150*/  FADD R0, R0, UR8 ;  /* 0x0000000800007e21 */ /* 0x001fc80008000000 */
[----:B------:R-:W-:-:S04]  /*0160*/  FADD R0, R0, UR9 ;  /* 0x0000000900007e21 */ /* 0x000fc80008000000 */
[----:B------:R-:W-:-:S04]  /*0170*/  FADD R0, R0, UR10 ;  /* 0x0000000a00007e21 */ /* 0x000fc80008000000 */
[----:B------:R-:W-:Y:S01]  /*0180*/  FADD R0, R0, UR11 ;  /* 0x0000000b00007e21 */ /* 0x000fe20008000000 */
[----:B------:R-:W0:Y:S03]  /*0190*/  LDCU.128 UR8, c[0x3][0x40] ;  /* 0x00c00800ff0877ac */ /* 0x000e260008000c00 */
[----:B-1----:R-:W-:-:S04]  /*01a0*/  FADD R0, R0, UR12 ;  /* 0x0000000c00007e21 */ /* 0x002fc80008000000 */
        /* <DEDUP_REMOVED lines=102> */
[----:B------:R-:W-:-:S04]  /*0810*/  FADD R0, R0, UR15 ;  /* 0x0000000f00007e21 */ /* 0x000fc80008000000 */
[----:B0-----:R-:W-:-:S04]  /*0820*/  FADD R0, R0, UR8 ;  /* 0x0000000800007e21 */ /* 0x001fc80008000000 */
[----:B------:R-:W-:-:S04]  /*0830*/  FADD R0, R0, UR9 ;  /* 0x0000000900007e21 */ /* 0x000fc80008000000 */
[----:B------:R-:W-:-:S04]  /*0840*/  FADD R0, R0, UR10 ;  /* 0x0000000a00007e21 */ /* 0x000fc80008000000 */
[----:B------:R-:W-:-:S05]  /*0850*/  FADD R5, R0, UR11 ;  /* 0x0000000b00057e21 */ /* 0x000fca0008000000 */
[----:B------:R-:W-:Y:S01]  /*0860*/  STG.E desc[UR4][R2.64], R5 ;  /* 0x0000000502007986 */ /* 0x000fe2000c101904 */
[----:B------:R-:W-:Y:S05]  /*0870*/  EXIT ;  /* 0x000000000000794d */ /* 0x000fea0003800000 */
.L_x_0:
[----:B------:R-:W-:-:S00]  /*0880*/  BRA `(.L_x_0) ;  /* 0xfffffffc00fc7947 */ /* 0x000fc0000383ffff */
[----:B------:R-:W-:-:S00]  /*0890*/  NOP ;  /* 0x0000000000007918 */ /* 0x000fc00000000000 */
        /* <DEDUP_REMOVED lines=14> */
.L_x_1:


//--------------------- .nv.shared.reserved.0     --------------------------
	.section	.nv.shared.reserved.0,"aw",@nobits
	.weak		__nv_reservedSMEM_offset_0_alias
	.size		__nv_reservedSMEM_offset_0_alias, 0, 64
	.other		__nv_reservedSMEM_offset_0_alias,@"STO_CUDA_RESERVED_SHARED STV_DEFAULT"
__nv_reservedSMEM_offset_0_alias:
	.zero		0
	.zero		64


//--------------------- .nv.constant0._Z4vaddPf   --------------------------
	.section	.nv.constant0._Z4vaddPf,"a",@progbits
	.sectionflags	@""
	.align	4
.nv.constant0._Z4vaddPf:
	.zero		904


//--------------------- SYMBOLS --------------------------

	.type		.nv.reservedSmem.offset0,@object
	.size		.nv.reservedSmem.offset0,0x4
